//
// Generated by NVIDIA NVVM Compiler
//
// Compiler Build ID: CL-36424714
// Cuda compilation tools, release 13.0, V13.0.88
// Based on NVVM 20.0.0
//

.version 9.0
.target sm_100
.address_size 64

	// .globl	_Z3addiPf
.extern .func  (.param .b32 func_retval0) vprintf
(
	.param .b64 vprintf_param_0,
	.param .b64 vprintf_param_1
)
;
.global .align 1 .b8 $str[62] = {98, 108, 111, 99, 107, 73, 100, 120, 46, 120, 58, 32, 37, 100, 32, 32, 116, 104, 114, 101, 97, 100, 73, 100, 120, 46, 120, 58, 32, 37, 100, 32, 103, 114, 105, 100, 68, 105, 109, 46, 120, 58, 32, 37, 100, 32, 98, 108, 111, 99, 107, 68, 105, 109, 46, 120, 58, 32, 37, 100, 10};

.visible .entry _Z3addiPf(
	.param .u32 _Z3addiPf_param_0,
	.param .u64 .ptr .align 1 _Z3addiPf_param_1
)
{
	.local .align 16 .b8 	__local_depot0[16];
	.reg .b64 	%SP;
	.reg .b64 	%SPL;
	.reg .b32 	%r<7>;
	.reg .b64 	%rd<5>;

	mov.u64 	%SPL, __local_depot0;
	cvta.local.u64 	%SP, %SPL;
	add.u64 	%rd1, %SP, 0;
	add.u64 	%rd2, %SPL, 0;
	mov.u32 	%r1, %ntid.x;
	mov.u32 	%r2, %tid.x;
	mov.u32 	%r3, %nctaid.x;
	mov.u32 	%r4, %ctaid.x;
	st.local.v4.u32 	[%rd2], {%r1, %r2, %r3, %r4};
	mov.u64 	%rd3, $str;
	cvta.global.u64 	%rd4, %rd3;
	{ // callseq 0, 0
	.param .b64 param0;
	st.param.b64 	[param0], %rd4;
	.param .b64 param1;
	st.param.b64 	[param1], %rd1;
	.param .b32 retval0;
	call.uni (retval0), 
	vprintf, 
	(
	param0, 
	param1
	);
	ld.param.b32 	%r5, [retval0];
	} // callseq 0
	ret;

}


// ===== COMPILED SASS (sm_100) =====

	.target	sm_100

	.elftype	@"ET_EXEC"


//--------------------- .note.nv.tkinfo           --------------------------
	.section	.note.nv.tkinfo,"",@"SHT_NOTE"
	.sectionflags	@"SHF_NOTE_NV_TKINFO"
	.tkinfo
        /*0018*/ 	.word	0x00000002
        /*0030*/ 	.string	""
        /*0030*/ 	.string	"ptxas"
        /*0030*/ 	.string	"Cuda compilation tools, release 13.0, V13.0.88"
        /*0030*/ 	.string	"Build cuda_13.0.r13.0/compiler.36424714_0"
        /*0030*/ 	.string	"-arch sm_100 -m 64 "



//--------------------- .note.nv.cuinfo           --------------------------
	.section	.note.nv.cuinfo,"",@"SHT_NOTE"
	.sectionflags	@"SHF_NOTE_NV_CUINFO"
        /*0018*/ 	.short	0x0002
        /*001a*/ 	.short	0x0064
        /*001c*/ 	.short	0x0082
	.zero		2


//--------------------- .nv.info                  --------------------------
	.section	.nv.info,"",@"SHT_CUDA_INFO"
	.align	4


	//----- nvinfo : EIATTR_REGCOUNT
	.align		4
        /*0000*/ 	.byte	0x04, 0x2f
        /*0002*/ 	.short	(.L_2 - .L_1)
	.align		4
.L_1:
        /*0004*/ 	.word	index@(_Z3addiPf)
        /*0008*/ 	.word	0x00000018


	//----- nvinfo : EIATTR_FRAME_SIZE
	.align		4
.L_2:
        /*000c*/ 	.byte	0x04, 0x11
        /*000e*/ 	.short	(.L_4 - .L_3)
	.align		4
.L_3:
        /*0010*/ 	.word	index@(_Z3addiPf)
        /*0014*/ 	.word	0x00000010


	//----- nvinfo : EIATTR_MIN_STACK_SIZE
	.align		4
.L_4:
        /*0018*/ 	.byte	0x04, 0x12
        /*001a*/ 	.short	(.L_6 - .L_5)
	.align		4
.L_5:
        /*001c*/ 	.word	index@(_Z3addiPf)
        /*0020*/ 	.word	0x00000010
.L_6:


//--------------------- .nv.compat                --------------------------
	.section	.nv.compat,"",@"SHT_CUDA_COMPAT_INFO"
	.align	4
        /*0000*/ 	.byte	0x02, 0x09, 0x00, 0x00, 0x02, 0x02, 0x01, 0x00, 0x02, 0x05, 0x05, 0x00, 0x03, 0x07, 0x01, 0x01
        /*0010*/ 	.byte	0x02, 0x03, 0x00, 0x00, 0x02, 0x06, 0x01, 0x00, 0x04, 0x0b, 0x08, 0x00, 0x09, 0x00, 0x00, 0x00
        /*0020*/ 	.byte	0x00, 0x00, 0x00, 0x00


//--------------------- .nv.info._Z3addiPf        --------------------------
	.section	.nv.info._Z3addiPf,"",@"SHT_CUDA_INFO"
	.sectionflags	@""
	.align	4


	//----- nvinfo : EIATTR_CUDA_API_VERSION
	.align		4
        /*0000*/ 	.byte	0x04, 0x37
        /*0002*/ 	.short	(.L_8 - .L_7)
.L_7:
        /*0004*/ 	.word	0x00000082


	//----- nvinfo : EIATTR_KPARAM_INFO
	.align		4
.L_8:
        /*0008*/ 	.byte	0x04, 0x17
        /*000a*/ 	.short	(.L_10 - .L_9)
.L_9:
        /*000c*/ 	.word	0x00000000
        /*0010*/ 	.short	0x0001
        /*0012*/ 	.short	0x0008
        /*0014*/ 	.byte	0x00, 0xf5, 0x21, 0x00


	//----- nvinfo : EIATTR_KPARAM_INFO
	.align		4
.L_10:
        /*0018*/ 	.byte	0x04, 0x17
        /*001a*/ 	.short	(.L_12 - .L_11)
.L_11:
        /*001c*/ 	.word	0x00000000
        /*0020*/ 	.short	0x0000
        /*0022*/ 	.short	0x0000
        /*0024*/ 	.byte	0x00, 0xf0, 0x11, 0x00


	//----- nvinfo : EIATTR_SPARSE_MMA_MASK
	.align		4
.L_12:
        /*0028*/ 	.byte	0x03, 0x50
        /*002a*/ 	.short	0x0000


	//----- nvinfo : EIATTR_MAXREG_COUNT
	.align		4
        /*002c*/ 	.byte	0x03, 0x1b
        /*002e*/ 	.short	0x00ff


	//----- nvinfo : EIATTR_EXTERNS
	.align		4
        /*0030*/ 	.byte	0x04, 0x0f
        /*0032*/ 	.short	(.L_14 - .L_13)


	//   ....[0]....
	.align		4
.L_13:
        /*0034*/ 	.word	index@(vprintf)


	//----- nvinfo : EIATTR_MERCURY_ISA_VERSION
	.align		4
.L_14:
        /*0038*/ 	.byte	0x03, 0x5f
        /*003a*/ 	.short	0x0101


	//----- nvinfo : EIATTR_VRC_CTA_INIT_COUNT
	.align		4
        /*003c*/ 	.byte	0x02, 0x4a
	.zero		1
	.zero		1


	//----- nvinfo : EIATTR_SYSCALL_OFFSETS
	.align		4
        /*0040*/ 	.byte	0x04, 0x46
        /*0042*/ 	.short	(.L_16 - .L_15)


	//   ....[0]....
.L_15:
        /*0044*/ 	.word	0x00000110


	//----- nvinfo : EIATTR_EXIT_INSTR_OFFSETS
	.align		4
.L_16:
        /*0048*/ 	.byte	0x04, 0x1c
        /*004a*/ 	.short	(.L_18 - .L_17)


	//   ....[0]....
.L_17:
        /*004c*/ 	.word	0x00000120


	//----- nvinfo : EIATTR_CBANK_PARAM_SIZE
	.align		4
.L_18:
        /*0050*/ 	.byte	0x03, 0x19
        /*0052*/ 	.short	0x0010


	//----- nvinfo : EIATTR_PARAM_CBANK
	.align		4
        /*0054*/ 	.byte	0x04, 0x0a
        /*0056*/ 	.short	(.L_20 - .L_19)
	.align		4
.L_19:
        /*0058*/ 	.word	index@(.nv.constant0._Z3addiPf)
        /*005c*/ 	.short	0x0380
        /*005e*/ 	.short	0x0010


	//----- nvinfo : EIATTR_SW_WAR
	.align		4
.L_20:
        /*0060*/ 	.byte	0x04, 0x36
        /*0062*/ 	.short	(.L_22 - .L_21)
.L_21:
        /*0064*/ 	.word	0x00000008
.L_22:


//--------------------- .nv.callgraph             --------------------------
	.section	.nv.callgraph,"",@"SHT_CUDA_CALLGRAPH"
	.align	4
	.sectionentsize	8
	.align		4
        /*0000*/ 	.word	0x00000000
	.align		4
        /*0004*/ 	.word	0xffffffff
	.align		4
        /*0008*/ 	.word	index@(_Z3addiPf)
	.align		4
        /*000c*/ 	.word	index@(vprintf)
	.align		4
        /*0010*/ 	.word	0x00000000
	.align		4
        /*0014*/ 	.word	0xfffffffe
	.align		4
        /*0018*/ 	.word	0x00000000
	.align		4
        /*001c*/ 	.word	0xfffffffd
	.align		4
        /*0020*/ 	.word	0x00000000
	.align		4
        /*0024*/ 	.word	0xfffffffc


//--------------------- .nv.constant4             --------------------------
	.section	.nv.constant4,"a",@progbits
	.align	8
	.align		8
.nv.constant4:
        /*0000*/ 	.dword	vprintf
	.align		8
        /*0008*/ 	.dword	$str


//--------------------- .text._Z3addiPf           --------------------------
	.section	.text._Z3addiPf,"ax",@progbits
	.align	128
        .global         _Z3addiPf
        .type           _Z3addiPf,@function
        .size           _Z3addiPf,(.L_x_2 - _Z3addiPf)
        .other          _Z3addiPf,@"STO_CUDA_ENTRY STV_DEFAULT"
_Z3addiPf:
.text._Z3addiPf:
[----:B------:R-:W0:Y:S01]  /*0000*/  LDC R1, c[0x0][0x37c] ;  /* 0x0000df00ff017b82 */ /* 0x000e220000000800 */
[----:B------:R-:W1:Y:S01]  /*0010*/  S2R R9, SR_TID.X ;  /* 0x0000000000097919 */ /* 0x000e620000002100 */
[----:B------:R-:W2:Y:S06]  /*0020*/  LDCU UR5, c[0x0][0x2fc] ;  /* 0x00005f80ff0577ac */ /* 0x000eac0008000800 */
[----:B------:R-:W1:Y:S01]  /*0030*/  LDC R8, c[0x0][0x360] ;  /* 0x0000d800ff087b82 */ /* 0x000e620000000800 */
[----:B0-----:R-:W-:Y:S01]  /*0040*/  VIADD R1, R1, 0xfffffff0 ;  /* 0xfffffff001017836 */ /* 0x001fe20000000000 */
[----:B------:R-:W1:Y:S01]  /*0050*/  S2R R11, SR_CTAID.X ;  /* 0x00000000000b7919 */ /* 0x000e620000002500 */
[----:B------:R-:W-:Y:S01]  /*0060*/  MOV R0, 0x0 ;  /* 0x0000000000007802 */ /* 0x000fe20000000f00 */
[----:B------:R-:W0:Y:S04]  /*0070*/  LDCU UR4, c[0x0][0x2f8] ;  /* 0x00005f00ff0477ac */ /* 0x000e280008000800 */
[----:B------:R-:W1:Y:S01]  /*0080*/  LDC R10, c[0x0][0x370] ;  /* 0x0000dc00ff0a7b82 */ /* 0x000e620000000800 */
[----:B------:R-:W3:Y:S07]  /*0090*/  LDCU.64 UR6, c[0x4][0x8] ;  /* 0x01000100ff0677ac */ /* 0x000eee0008000a00 */
[----:B------:R4:W5:Y:S01]  /*00a0*/  LDC.64 R2, c[0x4][R0] ;  /* 0x0100000000027b82 */ /* 0x0009620000000a00 */
[----:B0-----:R-:W-:Y:S01]  /*00b0*/  IADD3 R6, P0, PT, R1, UR4, RZ ;  /* 0x0000000401067c10 */ /* 0x001fe2000ff1e0ff */
[----:B---3--:R-:W-:Y:S01]  /*00c0*/  IMAD.U32 R4, RZ, RZ, UR6 ;  /* 0x00000006ff047e24 */ /* 0x008fe2000f8e00ff */
[----:B------:R-:W-:-:S03]  /*00d0*/  MOV R5, UR7 ;  /* 0x0000000700057c02 */ /* 0x000fc60008000f00 */
[----:B--2---:R-:W-:Y:S01]  /*00e0*/  IMAD.X R7, RZ, RZ, UR5, P0 ;  /* 0x00000005ff077e24 */ /* 0x004fe200080e06ff */
[----:B-1----:R4:W-:Y:S07]  /*00f0*/  STL.128 [R1], R8 ;  /* 0x0000000801007387 */ /* 0x0029ee0000100c00 */
[----:B------:R-:W-:-:S07]  /*0100*/  LEPC R20, `(.L_x_0) ;  /* 0x000000001014794e */ /* 0x000fce0000000000 */
[----:B----45:R-:W-:Y:S05]  /*0110*/  CALL.ABS.NOINC R2 ;  /* 0x0000000002007343 */ /* 0x030fea0003c00000 */
.L_x_0:
[----:B------:R-:W-:Y:S05]  /*0120*/  EXIT ;  /* 0x000000000000794d */ /* 0x000fea0003800000 */
.L_x_1:
[----:B------:R-:W-:-:S00]  /*0130*/  BRA `(.L_x_1) ;  /* 0xfffffffc00fc7947 */ /* 0x000fc0000383ffff */
[----:B------:R-:W-:-:S00]  /*0140*/  NOP ;  /* 0x0000000000007918 */ /* 0x000fc00000000000 */
        /* <DEDUP_REMOVED lines=11> */
.L_x_2:


//--------------------- .nv.global.init           --------------------------
	.section	.nv.global.init,"aw",@progbits
.nv.global.init:
	.type		$str,@object
	.size		$str,(.L_0 - $str)
$str:
        /*0000*/ 	.byte	0x62, 0x6c, 0x6f, 0x63, 0x6b, 0x49, 0x64, 0x78, 0x2e, 0x78, 0x3a, 0x20, 0x25, 0x64, 0x20, 0x20
        /*0010*/ 	.byte	0x74, 0x68, 0x72, 0x65, 0x61, 0x64, 0x49, 0x64, 0x78, 0x2e, 0x78, 0x3a, 0x20, 0x25, 0x64, 0x20
        /*0020*/ 	.byte	0x67, 0x72, 0x69, 0x64, 0x44, 0x69, 0x6d, 0x2e, 0x78, 0x3a, 0x20, 0x25, 0x64, 0x20, 0x62, 0x6c
        /*0030*/ 	.byte	0x6f, 0x63, 0x6b, 0x44, 0x69, 0x6d, 0x2e, 0x78, 0x3a, 0x20, 0x25, 0x64, 0x0a, 0x00
.L_0:


//--------------------- .nv.shared.reserved.0     --------------------------
	.section	.nv.shared.reserved.0,"aw",@nobits
	.weak		__nv_reservedSMEM_offset_0_alias
	.size		__nv_reservedSMEM_offset_0_alias, 0, 64
	.other		__nv_reservedSMEM_offset_0_alias,@"STO_CUDA_RESERVED_SHARED STV_DEFAULT"
__nv_reservedSMEM_offset_0_alias:
	.zero		0
	.zero		64


//--------------------- .nv.constant0._Z3addiPf   --------------------------
	.section	.nv.constant0._Z3addiPf,"a",@progbits
	.sectionflags	@""
	.align	4
.nv.constant0._Z3addiPf:
	.zero		912


//--------------------- SYMBOLS --------------------------

	.type		.nv.reservedSmem.offset0,@object
	.size		.nv.reservedSmem.offset0,0x4
	.type		vprintf,@function
